//
// Generated by NVIDIA NVVM Compiler
//
// Compiler Build ID: CL-36424714
// Cuda compilation tools, release 13.0, V13.0.88
// Based on NVVM 20.0.0
//

.version 9.0
.target sm_100
.address_size 64

	// .globl	_Z10calculateUPdS_S_idiS_
// _ZZ10calculateUPdS_S_idiS_E3s_u has been demoted

.visible .entry _Z10calculateUPdS_S_idiS_(
	.param .u64 .ptr .align 1 _Z10calculateUPdS_S_idiS__param_0,
	.param .u64 .ptr .align 1 _Z10calculateUPdS_S_idiS__param_1,
	.param .u64 .ptr .align 1 _Z10calculateUPdS_S_idiS__param_2,
	.param .u32 _Z10calculateUPdS_S_idiS__param_3,
	.param .f64 _Z10calculateUPdS_S_idiS__param_4,
	.param .u32 _Z10calculateUPdS_S_idiS__param_5,
	.param .u64 .ptr .align 1 _Z10calculateUPdS_S_idiS__param_6
)
{
	.reg .pred 	%p<27>;
	.reg .b32 	%r<31>;
	.reg .b64 	%rd<19>;
	.reg .b64 	%fd<25>;
	// demoted variable
	.shared .align 8 .b8 _ZZ10calculateUPdS_S_idiS_E3s_u[800];
	ld.param.u64 	%rd8, [_Z10calculateUPdS_S_idiS__param_0];
	ld.param.u64 	%rd6, [_Z10calculateUPdS_S_idiS__param_1];
	ld.param.u64 	%rd7, [_Z10calculateUPdS_S_idiS__param_2];
	ld.param.u32 	%r12, [_Z10calculateUPdS_S_idiS__param_3];
	ld.param.f64 	%fd2, [_Z10calculateUPdS_S_idiS__param_4];
	ld.param.u32 	%r11, [_Z10calculateUPdS_S_idiS__param_5];
	ld.param.u64 	%rd9, [_Z10calculateUPdS_S_idiS__param_6];
	cvta.to.global.u64 	%rd1, %rd8;
	cvta.to.global.u64 	%rd2, %rd9;
	mov.b64 	%rd10, 0;
	st.global.u64 	[%rd2], %rd10;
	mov.u32 	%r13, %ctaid.x;
	mov.u32 	%r14, %ntid.x;
	mov.u32 	%r1, %tid.x;
	mad.lo.s32 	%r2, %r13, %r14, %r1;
	mov.u32 	%r15, %ctaid.y;
	mov.u32 	%r16, %ntid.y;
	mov.u32 	%r3, %tid.y;
	mad.lo.s32 	%r17, %r15, %r16, %r3;
	mad.lo.s32 	%r5, %r12, %r17, %r2;
	max.s32 	%r18, %r2, %r17;
	setp.ge.s32 	%p1, %r18, %r12;
	mul.wide.s32 	%rd11, %r5, 8;
	add.s64 	%rd3, %rd1, %rd11;
	mov.u32 	%r19, _ZZ10calculateUPdS_S_idiS_E3s_u;
	mad.lo.s32 	%r6, %r3, 80, %r19;
	@%p1 bra 	$L__BB0_13;
	ld.global.f64 	%fd3, [%rd3];
	add.s32 	%r7, %r6, 80;
	shl.b32 	%r20, %r1, 3;
	add.s32 	%r8, %r7, %r20;
	st.shared.f64 	[%r8+8], %fd3;
	setp.ne.s32 	%p2, %r3, 0;
	setp.eq.s32 	%p3, %r17, 0;
	sub.s32 	%r21, %r5, %r12;
	mul.wide.s32 	%rd12, %r21, 8;
	add.s64 	%rd4, %rd1, %rd12;
	or.pred  	%p4, %p2, %p3;
	@%p4 bra 	$L__BB0_3;
	ld.global.f64 	%fd4, [%rd4];
	add.s32 	%r24, %r19, %r20;
	st.shared.f64 	[%r24+8], %fd4;
$L__BB0_3:
	setp.ne.s32 	%p5, %r3, 7;
	add.s32 	%r9, %r12, -1;
	setp.ge.u32 	%p6, %r17, %r9;
	mul.wide.s32 	%rd13, %r12, 8;
	add.s64 	%rd5, %rd3, %rd13;
	or.pred  	%p7, %p5, %p6;
	@%p7 bra 	$L__BB0_5;
	ld.global.f64 	%fd5, [%rd5];
	st.shared.f64 	[%r8+88], %fd5;
$L__BB0_5:
	setp.ne.s32 	%p8, %r1, 0;
	setp.lt.s32 	%p9, %r2, 1;
	or.pred  	%p10, %p8, %p9;
	@%p10 bra 	$L__BB0_7;
	ld.global.f64 	%fd6, [%rd3+-8];
	st.shared.f64 	[%r7], %fd6;
$L__BB0_7:
	setp.ne.s32 	%p11, %r1, 7;
	setp.ge.s32 	%p12, %r2, %r9;
	or.pred  	%p13, %p11, %p12;
	@%p13 bra 	$L__BB0_9;
	ld.global.f64 	%fd7, [%rd3+8];
	st.shared.f64 	[%r8+16], %fd7;
$L__BB0_9:
	setp.ne.s32 	%p14, %r2, 0;
	@%p14 bra 	$L__BB0_11;
	ld.global.f64 	%fd8, [%rd5+-16];
	st.shared.f64 	[%r8], %fd8;
$L__BB0_11:
	setp.ne.s32 	%p15, %r2, %r9;
	@%p15 bra 	$L__BB0_13;
	ld.global.f64 	%fd9, [%rd4+16];
	st.shared.f64 	[%r8+16], %fd9;
$L__BB0_13:
	bar.sync 	0;
	setp.lt.s32 	%p16, %r2, 1;
	add.s32 	%r25, %r12, -1;
	setp.ge.s32 	%p17, %r2, %r25;
	or.pred  	%p18, %p16, %p17;
	setp.eq.s32 	%p19, %r17, 0;
	or.pred  	%p20, %p19, %p18;
	setp.ge.s32 	%p21, %r17, %r25;
	or.pred  	%p22, %p20, %p21;
	mul.lo.s32 	%r26, %r12, %r12;
	setp.ge.s32 	%p23, %r5, %r26;
	or.pred  	%p24, %p22, %p23;
	@%p24 bra 	$L__BB0_17;
	add.s32 	%r27, %r2, %r17;
	and.b32  	%r28, %r27, 1;
	setp.ne.s32 	%p25, %r28, %r11;
	@%p25 bra 	$L__BB0_17;
	cvta.to.global.u64 	%rd14, %rd6;
	add.s64 	%rd16, %rd14, %rd11;
	ld.global.f64 	%fd10, [%rd16];
	shl.b32 	%r29, %r1, 3;
	add.s32 	%r30, %r6, %r29;
	ld.shared.f64 	%fd11, [%r30+8];
	fma.rn.f64 	%fd12, %fd2, %fd10, %fd11;
	ld.shared.f64 	%fd13, [%r30+168];
	add.f64 	%fd14, %fd12, %fd13;
	ld.shared.f64 	%fd15, [%r30+80];
	add.f64 	%fd16, %fd14, %fd15;
	ld.shared.f64 	%fd17, [%r30+96];
	add.f64 	%fd18, %fd16, %fd17;
	ld.shared.f64 	%fd19, [%r30+88];
	fma.rn.f64 	%fd20, %fd19, 0dC010000000000000, %fd18;
	fma.rn.f64 	%fd21, %fd20, 0d3FD8000000000000, %fd19;
	st.global.f64 	[%rd3], %fd21;
	ld.global.f64 	%fd22, [%rd2];
	cvta.to.global.u64 	%rd17, %rd7;
	add.s64 	%rd18, %rd17, %rd11;
	ld.global.f64 	%fd23, [%rd18];
	sub.f64 	%fd24, %fd23, %fd21;
	abs.f64 	%fd1, %fd24;
	setp.geu.f64 	%p26, %fd22, %fd1;
	@%p26 bra 	$L__BB0_17;
	st.global.f64 	[%rd2], %fd1;
$L__BB0_17:
	ret;

}


// ===== COMPILED SASS (sm_100) =====

	.target	sm_100

	.elftype	@"ET_EXEC"


//--------------------- .note.nv.tkinfo           --------------------------
	.section	.note.nv.tkinfo,"",@"SHT_NOTE"
	.sectionflags	@"SHF_NOTE_NV_TKINFO"
	.tkinfo
        /*0018*/ 	.word	0x00000002
        /*0030*/ 	.string	""
        /*0030*/ 	.string	"ptxas"
        /*0030*/ 	.string	"Cuda compilation tools, release 13.0, V13.0.88"
        /*0030*/ 	.string	"Build cuda_13.0.r13.0/compiler.36424714_0"
        /*0030*/ 	.string	"-arch sm_100 -m 64 "



//--------------------- .note.nv.cuinfo           --------------------------
	.section	.note.nv.cuinfo,"",@"SHT_NOTE"
	.sectionflags	@"SHF_NOTE_NV_CUINFO"
        /*0018*/ 	.short	0x0002
        /*001a*/ 	.short	0x0064
        /*001c*/ 	.short	0x0082
	.zero		2


//--------------------- .nv.info                  --------------------------
	.section	.nv.info,"",@"SHT_CUDA_INFO"
	.align	4


	//----- nvinfo : EIATTR_REGCOUNT
	.align		4
        /*0000*/ 	.byte	0x04, 0x2f
        /*0002*/ 	.short	(.L_1 - .L_0)
	.align		4
.L_0:
        /*0004*/ 	.word	index@(_Z10calculateUPdS_S_idiS_)
        /*0008*/ 	.word	0x00000020


	//----- nvinfo : EIATTR_FRAME_SIZE
	.align		4
.L_1:
        /*000c*/ 	.byte	0x04, 0x11
        /*000e*/ 	.short	(.L_3 - .L_2)
	.align		4
.L_2:
        /*0010*/ 	.word	index@(_Z10calculateUPdS_S_idiS_)
        /*0014*/ 	.word	0x00000000


	//----- nvinfo : EIATTR_MIN_STACK_SIZE
	.align		4
.L_3:
        /*0018*/ 	.byte	0x04, 0x12
        /*001a*/ 	.short	(.L_5 - .L_4)
	.align		4
.L_4:
        /*001c*/ 	.word	index@(_Z10calculateUPdS_S_idiS_)
        /*0020*/ 	.word	0x00000000
.L_5:


//--------------------- .nv.compat                --------------------------
	.section	.nv.compat,"",@"SHT_CUDA_COMPAT_INFO"
	.align	4
        /*0000*/ 	.byte	0x02, 0x09, 0x00, 0x00, 0x02, 0x02, 0x01, 0x00, 0x02, 0x05, 0x05, 0x00, 0x03, 0x07, 0x01, 0x01
        /*0010*/ 	.byte	0x02, 0x03, 0x00, 0x00, 0x02, 0x06, 0x01, 0x00, 0x04, 0x0b, 0x08, 0x00, 0x01, 0x00, 0x00, 0x00
        /*0020*/ 	.byte	0x00, 0x00, 0x00, 0x00


//--------------------- .nv.info._Z10calculateUPdS_S_idiS_ --------------------------
	.section	.nv.info._Z10calculateUPdS_S_idiS_,"",@"SHT_CUDA_INFO"
	.sectionflags	@""
	.align	4


	//----- nvinfo : EIATTR_CUDA_API_VERSION
	.align		4
        /*0000*/ 	.byte	0x04, 0x37
        /*0002*/ 	.short	(.L_7 - .L_6)
.L_6:
        /*0004*/ 	.word	0x00000082


	//----- nvinfo : EIATTR_KPARAM_INFO
	.align		4
.L_7:
        /*0008*/ 	.byte	0x04, 0x17
        /*000a*/ 	.short	(.L_9 - .L_8)
.L_8:
        /*000c*/ 	.word	0x00000000
        /*0010*/ 	.short	0x0006
        /*0012*/ 	.short	0x0030
        /*0014*/ 	.byte	0x00, 0xf5, 0x21, 0x00


	//----- nvinfo : EIATTR_KPARAM_INFO
	.align		4
.L_9:
        /*0018*/ 	.byte	0x04, 0x17
        /*001a*/ 	.short	(.L_11 - .L_10)
.L_10:
        /*001c*/ 	.word	0x00000000
        /*0020*/ 	.short	0x0005
        /*0022*/ 	.short	0x0028
        /*0024*/ 	.byte	0x00, 0xf0, 0x11, 0x00


	//----- nvinfo : EIATTR_KPARAM_INFO
	.align		4
.L_11:
        /*0028*/ 	.byte	0x04, 0x17
        /*002a*/ 	.short	(.L_13 - .L_12)
.L_12:
        /*002c*/ 	.word	0x00000000
        /*0030*/ 	.short	0x0004
        /*0032*/ 	.short	0x0020
        /*0034*/ 	.byte	0x00, 0xf0, 0x21, 0x00


	//----- nvinfo : EIATTR_KPARAM_INFO
	.align		4
.L_13:
        /*0038*/ 	.byte	0x04, 0x17
        /*003a*/ 	.short	(.L_15 - .L_14)
.L_14:
        /*003c*/ 	.word	0x00000000
        /*0040*/ 	.short	0x0003
        /*0042*/ 	.short	0x0018
        /*0044*/ 	.byte	0x00, 0xf0, 0x11, 0x00


	//----- nvinfo : EIATTR_KPARAM_INFO
	.align		4
.L_15:
        /*0048*/ 	.byte	0x04, 0x17
        /*004a*/ 	.short	(.L_17 - .L_16)
.L_16:
        /*004c*/ 	.word	0x00000000
        /*0050*/ 	.short	0x0002
        /*0052*/ 	.short	0x0010
        /*0054*/ 	.byte	0x00, 0xf5, 0x21, 0x00


	//----- nvinfo : EIATTR_KPARAM_INFO
	.align		4
.L_17:
        /*0058*/ 	.byte	0x04, 0x17
        /*005a*/ 	.short	(.L_19 - .L_18)
.L_18:
        /*005c*/ 	.word	0x00000000
        /*0060*/ 	.short	0x0001
        /*0062*/ 	.short	0x0008
        /*0064*/ 	.byte	0x00, 0xf5, 0x21, 0x00


	//----- nvinfo : EIATTR_KPARAM_INFO
	.align		4
.L_19:
        /*0068*/ 	.byte	0x04, 0x17
        /*006a*/ 	.short	(.L_21 - .L_20)
.L_20:
        /*006c*/ 	.word	0x00000000
        /*0070*/ 	.short	0x0000
        /*0072*/ 	.short	0x0000
        /*0074*/ 	.byte	0x00, 0xf5, 0x21, 0x00


	//----- nvinfo : EIATTR_SPARSE_MMA_MASK
	.align		4
.L_21:
        /*0078*/ 	.byte	0x03, 0x50
        /*007a*/ 	.short	0x0000


	//----- nvinfo : EIATTR_MAXREG_COUNT
	.align		4
        /*007c*/ 	.byte	0x03, 0x1b
        /*007e*/ 	.short	0x00ff


	//----- nvinfo : EIATTR_NUM_BARRIERS
	.align		4
        /*0080*/ 	.byte	0x02, 0x4c
        /*0082*/ 	.byte	0x01
	.zero		1


	//----- nvinfo : EIATTR_MERCURY_ISA_VERSION
	.align		4
        /*0084*/ 	.byte	0x03, 0x5f
        /*0086*/ 	.short	0x0101


	//----- nvinfo : EIATTR_VRC_CTA_INIT_COUNT
	.align		4
        /*0088*/ 	.byte	0x02, 0x4a
	.zero		1
	.zero		1


	//----- nvinfo : EIATTR_EXIT_INSTR_OFFSETS
	.align		4
        /*008c*/ 	.byte	0x04, 0x1c
        /*008e*/ 	.short	(.L_23 - .L_22)


	//   ....[0]....
.L_22:
        /*0090*/ 	.word	0x000003f0


	//   ....[1]....
        /*0094*/ 	.word	0x00000440


	//   ....[2]....
        /*0098*/ 	.word	0x000005c0


	//   ....[3]....
        /*009c*/ 	.word	0x000005f0


	//----- nvinfo : EIATTR_CRS_STACK_SIZE
	.align		4
.L_23:
        /*00a0*/ 	.byte	0x04, 0x1e
        /*00a2*/ 	.short	(.L_25 - .L_24)
.L_24:
        /*00a4*/ 	.word	0x00000000


	//----- nvinfo : EIATTR_CBANK_PARAM_SIZE
	.align		4
.L_25:
        /*00a8*/ 	.byte	0x03, 0x19
        /*00aa*/ 	.short	0x0038


	//----- nvinfo : EIATTR_PARAM_CBANK
	.align		4
        /*00ac*/ 	.byte	0x04, 0x0a
        /*00ae*/ 	.short	(.L_27 - .L_26)
	.align		4
.L_26:
        /*00b0*/ 	.word	index@(.nv.constant0._Z10calculateUPdS_S_idiS_)
        /*00b4*/ 	.short	0x0380
        /*00b6*/ 	.short	0x0038


	//----- nvinfo : EIATTR_SW_WAR
	.align		4
.L_27:
        /*00b8*/ 	.byte	0x04, 0x36
        /*00ba*/ 	.short	(.L_29 - .L_28)
.L_28:
        /*00bc*/ 	.word	0x00000008
.L_29:


//--------------------- .nv.callgraph             --------------------------
	.section	.nv.callgraph,"",@"SHT_CUDA_CALLGRAPH"
	.align	4
	.sectionentsize	8
	.align		4
        /*0000*/ 	.word	0x00000000
	.align		4
        /*0004*/ 	.word	0xffffffff
	.align		4
        /*0008*/ 	.word	0x00000000
	.align		4
        /*000c*/ 	.word	0xfffffffe
	.align		4
        /*0010*/ 	.word	0x00000000
	.align		4
        /*0014*/ 	.word	0xfffffffd
	.align		4
        /*0018*/ 	.word	0x00000000
	.align		4
        /*001c*/ 	.word	0xfffffffc


//--------------------- .text._Z10calculateUPdS_S_idiS_ --------------------------
	.section	.text._Z10calculateUPdS_S_idiS_,"ax",@progbits
	.align	128
        .global         _Z10calculateUPdS_S_idiS_
        .type           _Z10calculateUPdS_S_idiS_,@function
        .size           _Z10calculateUPdS_S_idiS_,(.L_x_3 - _Z10calculateUPdS_S_idiS_)
        .other          _Z10calculateUPdS_S_idiS_,@"STO_CUDA_ENTRY STV_DEFAULT"
_Z10calculateUPdS_S_idiS_:
.text._Z10calculateUPdS_S_idiS_:
[----:B------:R-:W-:Y:S01]  /*0000*/  LDC R1, c[0x0][0x37c] ;  /* 0x0000df00ff017b82 */ /* 0x000fe20000000800 */
[----:B------:R-:W0:Y:S07]  /*0010*/  S2R R22, SR_TID.X ;  /* 0x0000000000167919 */ /* 0x000e2e0000002100 */
[----:B------:R-:W0:Y:S01]  /*0020*/  S2UR UR4, SR_CTAID.X ;  /* 0x00000000000479c3 */ /* 0x000e220000002500 */
[----:B------:R-:W-:Y:S01]  /*0030*/  MOV R27, 0x400 ;  /* 0x00000400001b7802 */ /* 0x000fe20000000f00 */
[----:B------:R-:W-:Y:S01]  /*0040*/  BSSY.RECONVERGENT B0, `(.L_x_0) ;  /* 0x0000039000007945 */ /* 0x000fe20003800200 */
[----:B------:R-:W1:Y:S01]  /*0050*/  S2R R7, SR_TID.Y ;  /* 0x0000000000077919 */ /* 0x000e620000002200 */
[----:B------:R-:W2:Y:S04]  /*0060*/  S2R R6, SR_CgaCtaId ;  /* 0x0000000000067919 */ /* 0x000ea80000008800 */
[----:B------:R-:W0:Y:S08]  /*0070*/  LDC R23, c[0x0][0x360] ;  /* 0x0000d800ff177b82 */ /* 0x000e300000000800 */
[----:B------:R-:W3:Y:S08]  /*0080*/  S2UR UR6, SR_CTAID.Y ;  /* 0x00000000000679c3 */ /* 0x000ef00000002600 */
[----:B------:R-:W3:Y:S08]  /*0090*/  LDC R24, c[0x0][0x364] ;  /* 0x0000d900ff187b82 */ /* 0x000ef00000000800 */
[----:B------:R-:W4:Y:S01]  /*00a0*/  LDC R29, c[0x0][0x398] ;  /* 0x0000e600ff1d7b82 */ /* 0x000f220000000800 */
[----:B0-----:R-:W-:Y:S01]  /*00b0*/  IMAD R23, R23, UR4, R22 ;  /* 0x0000000417177c24 */ /* 0x001fe2000f8e0216 */
[----:B------:R-:W0:Y:S01]  /*00c0*/  LDCU.64 UR4, c[0x0][0x358] ;  /* 0x00006b00ff0477ac */ /* 0x000e220008000a00 */
[----:B--2---:R-:W-:-:S05]  /*00d0*/  LEA R27, R6, R27, 0x18 ;  /* 0x0000001b061b7211 */ /* 0x004fca00078ec0ff */
[----:B------:R-:W0:Y:S01]  /*00e0*/  LDC.64 R2, c[0x0][0x3b0] ;  /* 0x0000ec00ff027b82 */ /* 0x000e220000000a00 */
[----:B-1----:R-:W-:-:S07]  /*00f0*/  IMAD R25, R7, 0x50, R27 ;  /* 0x0000005007197824 */ /* 0x002fce00078e021b */
[----:B------:R-:W1:Y:S01]  /*0100*/  LDC.64 R18, c[0x0][0x380] ;  /* 0x0000e000ff127b82 */ /* 0x000e620000000a00 */
[----:B---3--:R-:W-:-:S05]  /*0110*/  IMAD R24, R24, UR6, R7 ;  /* 0x0000000618187c24 */ /* 0x008fca000f8e0207 */
[----:B------:R-:W-:Y:S01]  /*0120*/  VIMNMX R4, PT, PT, R23, R24, !PT ;  /* 0x0000001817047248 */ /* 0x000fe20007fe0100 */
[----:B----4-:R-:W-:-:S03]  /*0130*/  VIADD R8, R29, 0xffffffff ;  /* 0xffffffff1d087836 */ /* 0x010fc60000000000 */
[-C--:B------:R-:W-:Y:S01]  /*0140*/  ISETP.GE.AND P1, PT, R4, R29.reuse, PT ;  /* 0x0000001d0400720c */ /* 0x080fe20003f26270 */
[-C--:B------:R-:W-:Y:S01]  /*0150*/  IMAD R5, R29, R29.reuse, RZ ;  /* 0x0000001d1d057224 */ /* 0x080fe200078e02ff */
[C---:B------:R-:W-:Y:S01]  /*0160*/  ISETP.GE.AND P0, PT, R23.reuse, R8, PT ;  /* 0x000000081700720c */ /* 0x040fe20003f06270 */
[----:B------:R-:W-:Y:S01]  /*0170*/  IMAD R0, R24, R29, R23 ;  /* 0x0000001d18007224 */ /* 0x000fe200078e0217 */
[----:B0-----:R0:W-:Y:S02]  /*0180*/  STG.E.64 desc[UR4][R2.64], RZ ;  /* 0x000000ff02007986 */ /* 0x0011e4000c101b04 */
[----:B------:R-:W-:-:S04]  /*0190*/  ISETP.LT.OR P0, PT, R23, 0x1, P0 ;  /* 0x000000011700780c */ /* 0x000fc80000701670 */
[----:B------:R-:W-:-:S04]  /*01a0*/  ISETP.EQ.OR P0, PT, R24, RZ, P0 ;  /* 0x000000ff1800720c */ /* 0x000fc80000702670 */
[----:B------:R-:W-:-:S04]  /*01b0*/  ISETP.GE.OR P0, PT, R24, R8, P0 ;  /* 0x000000081800720c */ /* 0x000fc80000706670 */
[C---:B------:R-:W-:Y:S01]  /*01c0*/  ISETP.GE.OR P0, PT, R0.reuse, R5, P0 ;  /* 0x000000050000720c */ /* 0x040fe20000706670 */
[----:B-1----:R-:W-:Y:S01]  /*01d0*/  IMAD.WIDE R4, R0, 0x8, R18 ;  /* 0x0000000800047825 */ /* 0x002fe200078e0212 */
[----:B0-----:R-:W-:Y:S11]  /*01e0*/  @P1 BRA `(.L_x_1) ;  /* 0x0000000000781947 */ /* 0x001ff60003800000 */
[----:B------:R-:W-:Y:S01]  /*01f0*/  VIADD R6, R29, 0xffffffff ;  /* 0xffffffff1d067836 */ /* 0x000fe20000000000 */
[C---:B------:R-:W-:Y:S02]  /*0200*/  ISETP.NE.AND P1, PT, R24.reuse, RZ, PT ;  /* 0x000000ff1800720c */ /* 0x040fe40003f25270 */
[C---:B------:R-:W-:Y:S02]  /*0210*/  ISETP.GE.AND P3, PT, R23.reuse, 0x1, PT ;  /* 0x000000011700780c */ /* 0x040fe40003f66270 */
[-C--:B------:R-:W-:Y:S02]  /*0220*/  ISETP.GE.U32.AND P2, PT, R24, R6.reuse, PT ;  /* 0x000000061800720c */ /* 0x080fe40003f46070 */
[----:B------:R-:W-:Y:S02]  /*0230*/  ISETP.GE.AND P4, PT, R23, R6, PT ;  /* 0x000000061700720c */ /* 0x000fe40003f86270 */
[C---:B------:R-:W-:Y:S02]  /*0240*/  ISETP.NE.OR P1, PT, R7.reuse, RZ, !P1 ;  /* 0x000000ff0700720c */ /* 0x040fe40004f25670 */
[----:B------:R-:W-:Y:S01]  /*0250*/  ISETP.NE.OR P2, PT, R7, 0x7, P2 ;  /* 0x000000070700780c */ /* 0x000fe20001745670 */
[----:B------:R-:W-:Y:S01]  /*0260*/  IMAD.IADD R7, R0, 0x1, -R29 ;  /* 0x0000000100077824 */ /* 0x000fe200078e0a1d */
[C---:B------:R-:W-:Y:S01]  /*0270*/  ISETP.NE.OR P3, PT, R22.reuse, RZ, !P3 ;  /* 0x000000ff1600720c */ /* 0x040fe20005f65670 */
[----:B------:R-:W-:Y:S01]  /*0280*/  IMAD.WIDE R28, R29, 0x8, R4 ;  /* 0x000000081d1c7825 */ /* 0x000fe200078e0204 */
[----:B------:R-:W-:-:S02]  /*0290*/  ISETP.NE.OR P4, PT, R22, 0x7, P4 ;  /* 0x000000071600780c */ /* 0x000fc40002785670 */
[----:B------:R-:W-:Y:S01]  /*02a0*/  ISETP.NE.AND P5, PT, R23, RZ, PT ;  /* 0x000000ff1700720c */ /* 0x000fe20003fa5270 */
[----:B------:R-:W-:Y:S01]  /*02b0*/  IMAD.WIDE R18, R7, 0x8, R18 ;  /* 0x0000000807127825 */ /* 0x000fe200078e0212 */
[----:B------:R-:W-:Y:S02]  /*02c0*/  ISETP.NE.AND P6, PT, R23, R6, PT ;  /* 0x000000061700720c */ /* 0x000fe40003fc5270 */
[----:B------:R-:W2:Y:S04]  /*02d0*/  LDG.E.64 R6, desc[UR4][R4.64] ;  /* 0x0000000404067981 */ /* 0x000ea8000c1e1b00 */
[----:B------:R-:W3:Y:S04]  /*02e0*/  @!P1 LDG.E.64 R8, desc[UR4][R18.64] ;  /* 0x0000000412089981 */ /* 0x000ee8000c1e1b00 */
[----:B------:R-:W4:Y:S04]  /*02f0*/  @!P2 LDG.E.64 R10, desc[UR4][R28.64] ;  /* 0x000000041c0aa981 */ /* 0x000f28000c1e1b00 */
[----:B------:R-:W5:Y:S04]  /*0300*/  @!P3 LDG.E.64 R12, desc[UR4][R4.64+-0x8] ;  /* 0xfffff804040cb981 */ /* 0x000f68000c1e1b00 */
[----:B------:R-:W5:Y:S04]  /*0310*/  @!P4 LDG.E.64 R16, desc[UR4][R4.64+0x8] ;  /* 0x000008040410c981 */ /* 0x000f68000c1e1b00 */
[----:B------:R-:W5:Y:S04]  /*0320*/  @!P5 LDG.E.64 R14, desc[UR4][R28.64+-0x10] ;  /* 0xfffff0041c0ed981 */ /* 0x000f68000c1e1b00 */
[----:B------:R-:W5:Y:S01]  /*0330*/  @!P6 LDG.E.64 R20, desc[UR4][R18.64+0x10] ;  /* 0x000010041214e981 */ /* 0x000f62000c1e1b00 */
[----:B------:R-:W-:-:S02]  /*0340*/  IMAD R26, R22, 0x8, R25 ;  /* 0x00000008161a7824 */ /* 0x000fc400078e0219 */
[----:B------:R-:W-:-:S03]  /*0350*/  @!P1 IMAD R27, R22, 0x8, R27 ;  /* 0x00000008161b9824 */ /* 0x000fc600078e021b */
[----:B--2---:R0:W-:Y:S04]  /*0360*/  STS.64 [R26+0x58], R6 ;  /* 0x000058061a007388 */ /* 0x0041e80000000a00 */
[----:B---3--:R0:W-:Y:S04]  /*0370*/  @!P1 STS.64 [R27+0x8], R8 ;  /* 0x000008081b009388 */ /* 0x0081e80000000a00 */
[----:B----4-:R0:W-:Y:S04]  /*0380*/  @!P2 STS.64 [R26+0xa8], R10 ;  /* 0x0000a80a1a00a388 */ /* 0x0101e80000000a00 */
[----:B-----5:R0:W-:Y:S04]  /*0390*/  @!P3 STS.64 [R25+0x50], R12 ;  /* 0x0000500c1900b388 */ /* 0x0201e80000000a00 */
[----:B------:R0:W-:Y:S04]  /*03a0*/  @!P4 STS.64 [R26+0x60], R16 ;  /* 0x000060101a00c388 */ /* 0x0001e80000000a00 */
[----:B------:R0:W-:Y:S04]  /*03b0*/  @!P5 STS.64 [R26+0x50], R14 ;  /* 0x0000500e1a00d388 */ /* 0x0001e80000000a00 */
[----:B------:R0:W-:Y:S02]  /*03c0*/  @!P6 STS.64 [R26+0x60], R20 ;  /* 0x000060141a00e388 */ /* 0x0001e40000000a00 */
.L_x_1:
[----:B------:R-:W-:Y:S05]  /*03d0*/  BSYNC.RECONVERGENT B0 ;  /* 0x0000000000007941 */ /* 0x000fea0003800200 */
.L_x_0:
[----:B------:R-:W-:Y:S06]  /*03e0*/  BAR.SYNC.DEFER_BLOCKING 0x0 ;  /* 0x0000000000007b1d */ /* 0x000fec0000010000 */
[----:B------:R-:W-:Y:S05]  /*03f0*/  @P0 EXIT ;  /* 0x000000000000094d */ /* 0x000fea0003800000 */
[----:B------:R-:W1:Y:S01]  /*0400*/  LDCU UR6, c[0x0][0x3a8] ;  /* 0x00007500ff0677ac */ /* 0x000e620008000800 */
[----:B------:R-:W-:-:S05]  /*0410*/  IMAD.IADD R23, R23, 0x1, R24 ;  /* 0x0000000117177824 */ /* 0x000fca00078e0218 */
[----:B------:R-:W-:-:S04]  /*0420*/  LOP3.LUT R23, R23, 0x1, RZ, 0xc0, !PT ;  /* 0x0000000117177812 */ /* 0x000fc800078ec0ff */
[----:B-1----:R-:W-:-:S13]  /*0430*/  ISETP.NE.AND P0, PT, R23, UR6, PT ;  /* 0x0000000617007c0c */ /* 0x002fda000bf05270 */
[----:B------:R-:W-:Y:S05]  /*0440*/  @P0 EXIT ;  /* 0x000000000000094d */ /* 0x000fea0003800000 */
[----:B0-----:R-:W0:Y:S01]  /*0450*/  LDC.64 R8, c[0x0][0x388] ;  /* 0x0000e200ff087b82 */ /* 0x001e220000000a00 */
[----:B------:R-:W-:Y:S01]  /*0460*/  IMAD R22, R22, 0x8, R25 ;  /* 0x0000000816167824 */ /* 0x000fe200078e0219 */
[----:B------:R-:W1:Y:S04]  /*0470*/  LDCU.64 UR6, c[0x0][0x3a0] ;  /* 0x00007400ff0677ac */ /* 0x000e680008000a00 */
[----:B------:R-:W1:Y:S04]  /*0480*/  LDS.64 R10, [R22+0x8] ;  /* 0x00000800160a7984 */ /* 0x000e680000000a00 */
[----:B------:R-:W2:Y:S04]  /*0490*/  LDS.64 R12, [R22+0xa8] ;  /* 0x0000a800160c7984 */ /* 0x000ea80000000a00 */
[----:B------:R-:W3:Y:S04]  /*04a0*/  LDS.64 R14, [R22+0x50] ;  /* 0x00005000160e7984 */ /* 0x000ee80000000a00 */
[----:B------:R-:W4:Y:S04]  /*04b0*/  LDS.64 R16, [R22+0x60] ;  /* 0x0000600016107984 */ /* 0x000f280000000a00 */
[----:B------:R-:W5:Y:S01]  /*04c0*/  LDS.64 R6, [R22+0x58] ;  /* 0x0000580016067984 */ /* 0x000f620000000a00 */
[----:B0-----:R-:W-:-:S06]  /*04d0*/  IMAD.WIDE R8, R0, 0x8, R8 ;  /* 0x0000000800087825 */ /* 0x001fcc00078e0208 */
[----:B------:R-:W1:Y:S02]  /*04e0*/  LDG.E.64 R8, desc[UR4][R8.64] ;  /* 0x0000000408087981 */ /* 0x000e64000c1e1b00 */
[----:B-1----:R-:W-:Y:S01]  /*04f0*/  DFMA R10, R8, UR6, R10 ;  /* 0x00000006080a7c2b */ /* 0x002fe2000800000a */
[----:B------:R-:W0:Y:S07]  /*0500*/  LDC.64 R8, c[0x0][0x390] ;  /* 0x0000e400ff087b82 */ /* 0x000e2e0000000a00 */
[----:B--2---:R-:W-:-:S08]  /*0510*/  DADD R10, R10, R12 ;  /* 0x000000000a0a7229 */ /* 0x004fd0000000000c */
[----:B---3--:R-:W-:-:S08]  /*0520*/  DADD R10, R10, R14 ;  /* 0x000000000a0a7229 */ /* 0x008fd0000000000e */
[----:B----4-:R-:W-:Y:S01]  /*0530*/  DADD R10, R10, R16 ;  /* 0x000000000a0a7229 */ /* 0x010fe20000000010 */
[----:B0-----:R-:W-:-:S07]  /*0540*/  IMAD.WIDE R8, R0, 0x8, R8 ;  /* 0x0000000800087825 */ /* 0x001fce00078e0208 */
[----:B-----5:R-:W-:-:S08]  /*0550*/  DFMA R10, R6, -4, R10 ;  /* 0xc0100000060a782b */ /* 0x020fd0000000000a */
[----:B------:R-:W-:-:S07]  /*0560*/  DFMA R10, R10, 0.375, R6 ;  /* 0x3fd800000a0a782b */ /* 0x000fce0000000006 */
[----:B------:R0:W-:Y:S04]  /*0570*/  STG.E.64 desc[UR4][R4.64], R10 ;  /* 0x0000000a04007986 */ /* 0x0001e8000c101b04 */
[----:B------:R-:W2:Y:S04]  /*0580*/  LDG.E.64 R8, desc[UR4][R8.64] ;  /* 0x0000000408087981 */ /* 0x000ea8000c1e1b00 */
[----:B------:R-:W3:Y:S01]  /*0590*/  LDG.E.64 R6, desc[UR4][R2.64] ;  /* 0x0000000402067981 */ /* 0x000ee2000c1e1b00 */
[----:B--2---:R-:W-:-:S08]  /*05a0*/  DADD R12, -R10, R8 ;  /* 0x000000000a0c7229 */ /* 0x004fd00000000108 */
[----:B---3--:R-:W-:-:S14]  /*05b0*/  DSETP.GEU.AND P0, PT, R6, |R12|, PT ;  /* 0x4000000c0600722a */ /* 0x008fdc0003f0e000 */
[----:B0-----:R-:W-:Y:S05]  /*05c0*/  @P0 EXIT ;  /* 0x000000000000094d */ /* 0x001fea0003800000 */
[----:B------:R-:W-:-:S07]  /*05d0*/  DADD R12, -RZ, |R12| ;  /* 0x00000000ff0c7229 */ /* 0x000fce000000050c */
[----:B------:R-:W-:Y:S01]  /*05e0*/  STG.E.64 desc[UR4][R2.64], R12 ;  /* 0x0000000c02007986 */ /* 0x000fe2000c101b04 */
[----:B------:R-:W-:Y:S05]  /*05f0*/  EXIT ;  /* 0x000000000000794d */ /* 0x000fea0003800000 */
.L_x_2:
[----:B------:R-:W-:-:S00]  /*0600*/  BRA `(.L_x_2) ;  /* 0xfffffffc00fc7947 */ /* 0x000fc0000383ffff */
[----:B------:R-:W-:-:S00]  /*0610*/  NOP ;  /* 0x0000000000007918 */ /* 0x000fc00000000000 */
        /* <DEDUP_REMOVED lines=14> */
.L_x_3:


//--------------------- .nv.shared._Z10calculateUPdS_S_idiS_ --------------------------
	.section	.nv.shared._Z10calculateUPdS_S_idiS_,"aw",@nobits
	.sectionflags	@""
	.align	8
.nv.shared._Z10calculateUPdS_S_idiS_:
	.zero		1824


//--------------------- .nv.shared.reserved.0     --------------------------
	.section	.nv.shared.reserved.0,"aw",@nobits
	.weak		__nv_reservedSMEM_offset_0_alias
	.size		__nv_reservedSMEM_offset_0_alias, 0, 64
	.other		__nv_reservedSMEM_offset_0_alias,@"STO_CUDA_RESERVED_SHARED STV_DEFAULT"
__nv_reservedSMEM_offset_0_alias:
	.zero		0
	.zero		64


//--------------------- .nv.constant0._Z10calculateUPdS_S_idiS_ --------------------------
	.section	.nv.constant0._Z10calculateUPdS_S_idiS_,"a",@progbits
	.sectionflags	@""
	.align	4
.nv.constant0._Z10calculateUPdS_S_idiS_:
	.zero		952


//--------------------- SYMBOLS --------------------------

	.type		.nv.reservedSmem.offset0,@object
	.size		.nv.reservedSmem.offset0,0x4
	.type		.nv.reservedSmem.cap,@object
	.size		.nv.reservedSmem.cap,0x4
